	.headerflags	@"EF_CUDA_TEXMODE_UNIFIED EF_CUDA_64BIT_ADDRESS EF_CUDA_ACCELERATORS EF_CUDA_SM90 EF_CUDA_VIRTUAL_SM(EF_CUDA_SM90)"
	.elftype	@"ET_EXEC"


//--------------------- .nv.info                  --------------------------
	.section	.nv.info,"",@"SHT_CUDA_INFO"
	.align	4


	//----- nvinfo : EIATTR_REGCOUNT
	.align		4
        /*0000*/ 	.byte	0x04, 0x2f
        /*0002*/ 	.short	(.L_1 - .L_0)
	.align		4
.L_0:
        /*0004*/ 	.word	index@(triton_poi_fused__to_copy_21)
        /*0008*/ 	.word	0x0000000a


	//----- nvinfo : EIATTR_MIN_STACK_SIZE
	.align		4
.L_1:
        /*000c*/ 	.byte	0x04, 0x12
        /*000e*/ 	.short	(.L_3 - .L_2)
	.align		4
.L_2:
        /*0010*/ 	.word	index@(triton_poi_fused__to_copy_21)
        /*0014*/ 	.word	0x00000000


	//----- nvinfo : EIATTR_FRAME_SIZE
	.align		4
.L_3:
        /*0018*/ 	.byte	0x04, 0x11
        /*001a*/ 	.short	(.L_5 - .L_4)
	.align		4
.L_4:
        /*001c*/ 	.word	index@(triton_poi_fused__to_copy_21)
        /*0020*/ 	.word	0x00000000


	//----- nvinfo : EIATTR_MIN_STACK_SIZE
	.align		4
.L_5:
        /*0024*/ 	.byte	0x04, 0x12
        /*0026*/ 	.short	(.L_7 - .L_6)
	.align		4
.L_6:
        /*0028*/ 	.word	index@(triton_poi_fused__to_copy_21)
        /*002c*/ 	.word	0x00000000
.L_7:


//--------------------- .nv.info.triton_poi_fused__to_copy_21 --------------------------
	.section	.nv.info.triton_poi_fused__to_copy_21,"",@"SHT_CUDA_INFO"
	.sectionflags	@""
	.align	4


	//----- nvinfo : EIATTR_CUDA_API_VERSION
	.align		4
        /*0000*/ 	.byte	0x04, 0x37
        /*0002*/ 	.short	(.L_9 - .L_8)
.L_8:
        /*0004*/ 	.word	0x0000007c


	//----- nvinfo : EIATTR_KPARAM_INFO
	.align		4
.L_9:
        /*0008*/ 	.byte	0x04, 0x17
        /*000a*/ 	.short	(.L_11 - .L_10)
.L_10:
        /*000c*/ 	.word	0x00000000
        /*0010*/ 	.short	0x0001
        /*0012*/ 	.short	0x0008
        /*0014*/ 	.byte	0x00, 0xf0, 0x11, 0x00


	//----- nvinfo : EIATTR_KPARAM_INFO
	.align		4
.L_11:
        /*0018*/ 	.byte	0x04, 0x17
        /*001a*/ 	.short	(.L_13 - .L_12)
.L_12:
        /*001c*/ 	.word	0x00000000
        /*0020*/ 	.short	0x0000
        /*0022*/ 	.short	0x0000
        /*0024*/ 	.byte	0x00, 0xf4, 0x21, 0x00


	//----- nvinfo : EIATTR_SPARSE_MMA_MASK
	.align		4
.L_13:
        /*0028*/ 	.byte	0x03, 0x50
        /*002a*/ 	.short	0x0000


	//----- nvinfo : EIATTR_MAXREG_COUNT
	.align		4
        /*002c*/ 	.byte	0x03, 0x1b
        /*002e*/ 	.short	0x00ff


	//----- nvinfo : EIATTR_EXIT_INSTR_OFFSETS
	.align		4
        /*0030*/ 	.byte	0x04, 0x1c
        /*0032*/ 	.short	(.L_15 - .L_14)


	//   ....[0]....
.L_14:
        /*0034*/ 	.word	0x00000100


	//   ....[1]....
        /*0038*/ 	.word	0x00000130


	//----- nvinfo : EIATTR_REQNTID
	.align		4
.L_15:
        /*003c*/ 	.byte	0x04, 0x10
        /*003e*/ 	.short	(.L_17 - .L_16)
.L_16:
        /*0040*/ 	.word	0x00000020
        /*0044*/ 	.word	0x00000001
        /*0048*/ 	.word	0x00000001


	//----- nvinfo : EIATTR_CBANK_PARAM_SIZE
	.align		4
.L_17:
        /*004c*/ 	.byte	0x03, 0x19
        /*004e*/ 	.short	0x000c


	//----- nvinfo : EIATTR_PARAM_CBANK
	.align		4
        /*0050*/ 	.byte	0x04, 0x0a
        /*0052*/ 	.short	(.L_19 - .L_18)
	.align		4
.L_18:
        /*0054*/ 	.word	index@(.nv.constant0.triton_poi_fused__to_copy_21)
        /*0058*/ 	.short	0x0210
        /*005a*/ 	.short	0x000c


	//----- nvinfo : EIATTR_SW_WAR
	.align		4
.L_19:
        /*005c*/ 	.byte	0x04, 0x36
        /*005e*/ 	.short	(.L_21 - .L_20)
.L_20:
        /*0060*/ 	.word	0x00000008
.L_21:


//--------------------- .nv.callgraph             --------------------------
	.section	.nv.callgraph,"",@"SHT_CUDA_CALLGRAPH"
	.align	4
	.sectionentsize	8
	.align		4
        /*0000*/ 	.word	0x00000000
	.align		4
        /*0004*/ 	.word	0xffffffff
	.align		4
        /*0008*/ 	.word	0x00000000
	.align		4
        /*000c*/ 	.word	0xfffffffe
	.align		4
        /*0010*/ 	.word	0x00000000
	.align		4
        /*0014*/ 	.word	0xfffffffd
	.align		4
        /*0018*/ 	.word	0x00000000
	.align		4
        /*001c*/ 	.word	0xfffffffc


//--------------------- .text.triton_poi_fused__to_copy_21 --------------------------
	.section	.text.triton_poi_fused__to_copy_21,"ax",@progbits
	.align	128
        .global         triton_poi_fused__to_copy_21
        .type           triton_poi_fused__to_copy_21,@function
        .size           triton_poi_fused__to_copy_21,(.L_x_1 - triton_poi_fused__to_copy_21)
        .other          triton_poi_fused__to_copy_21,@"STO_CUDA_ENTRY STV_DEFAULT"
triton_poi_fused__to_copy_21:
.text.triton_poi_fused__to_copy_21:
[----:B------:R-:W0:Y:S02]  /*0000*/  LDC R1, c[0x0][0x28] ;  /* 0x00000a00ff017b82 */ /* 0x000e240000000800 */
[----:B------:R-:W1:Y:S01]  /*0010*/  S2R R6, SR_TID.X ;  /* 0x0000000000067919 */ /* 0x000e620000002100 */
[----:B------:R-:W-:Y:S01]  /*0020*/  IMAD.MOV.U32 R7, RZ, RZ, 0x3f000000 ;  /* 0x3f000000ff077424 */ /* 0x000fe200078e00ff */
[----:B------:R-:W2:Y:S01]  /*0030*/  LDC.64 R2, c[0x0][0x210] ;  /* 0x00008400ff027b82 */ /* 0x000ea20000000a00 */
[----:B------:R-:W3:Y:S01]  /*0040*/  S2R R5, SR_CTAID.X ;  /* 0x0000000000057919 */ /* 0x000ee20000002500 */
[C---:B-1----:R-:W-:Y:S02]  /*0050*/  LOP3.LUT R0, R6.reuse, 0x3, RZ, 0xc0, !PT ;  /* 0x0000000306007812 */ /* 0x042fe400078ec0ff */
[----:B------:R-:W-:-:S03]  /*0060*/  LOP3.LUT P0, RZ, R6, 0x1c, RZ, 0xc0, !PT ;  /* 0x0000001c06ff7812 */ /* 0x000fc6000780c0ff */
[----:B---3--:R-:W-:-:S04]  /*0070*/  IMAD R5, R5, 0x4, R0 ;  /* 0x0000000405057824 */ /* 0x008fc800078e0200 */
[C---:B--2---:R-:W-:Y:S01]  /*0080*/  IMAD.WIDE R2, R5.reuse, 0x8, R2 ;  /* 0x0000000805027825 */ /* 0x044fe200078e0202 */
[----:B------:R-:W-:Y:S02]  /*0090*/  I2FP.F32.S32 R0, R5 ;  /* 0x0000000500007245 */ /* 0x000fe40000201400 */
[----:B------:R-:W-:-:S03]  /*00a0*/  ISETP.LT.AND P0, PT, R5, 0x4, !P0 ;  /* 0x000000040500780c */ /* 0x000fc60004701270 */
[----:B------:R-:W-:-:S04]  /*00b0*/  FADD R0, R0, 0.5 ;  /* 0x3f00000000007421 */ /* 0x000fc80000000000 */
[----:B------:R-:W-:-:S05]  /*00c0*/  FFMA R0, R0, R7, -0.5 ;  /* 0xbf00000000007423 */ /* 0x000fca0000000007 */
[----:B------:R-:W-:-:S04]  /*00d0*/  FMNMX R0, RZ, R0, !PT ;  /* 0x00000000ff007209 */ /* 0x000fc80007800000 */
[----:B------:R-:W1:Y:S02]  /*00e0*/  F2I.TRUNC.NTZ R4, R0 ;  /* 0x0000000000047305 */ /* 0x000e64000020f100 */
[----:B-1----:R-:W-:Y:S01]  /*00f0*/  SHF.R.S32.HI R5, RZ, 0x1f, R4 ;  /* 0x0000001fff057819 */ /* 0x002fe20000011404 */
[----:B------:R-:W-:Y:S06]  /*0100*/  @!P0 EXIT ;  /* 0x000000000000894d */ /* 0x000fec0003800000 */
[----:B------:R-:W-:Y:S02]  /*0110*/  ULDC.64 UR4, c[0x0][0x208] ;  /* 0x0000820000047ab9 */ /* 0x000fe40000000a00 */
[----:B------:R-:W-:Y:S01]  /*0120*/  STG.E.64 desc[UR4][R2.64], R4 ;  /* 0x0000000402007986 */ /* 0x000fe2000c101b04 */
[----:B------:R-:W-:Y:S05]  /*0130*/  EXIT ;  /* 0x000000000000794d */ /* 0x000fea0003800000 */
.L_x_0:
[----:B------:R-:W-:-:S00]  /*0140*/  BRA `(.L_x_0) ;  /* 0xfffffffc00fc7947 */ /* 0x000fc0000383ffff */
[----:B------:R-:W-:-:S00]  /*0150*/  NOP ;  /* 0x0000000000007918 */ /* 0x000fc00000000000 */
        /* <DEDUP_REMOVED lines=10> */
.L_x_1:


//--------------------- .nv.constant0.triton_poi_fused__to_copy_21 --------------------------
	.section	.nv.constant0.triton_poi_fused__to_copy_21,"a",@progbits
	.sectionflags	@""
	.align	4
.nv.constant0.triton_poi_fused__to_copy_21:
	.zero		540
